//
// Generated by NVIDIA NVVM Compiler
//
// Compiler Build ID: CL-36424714
// Cuda compilation tools, release 13.0, V13.0.88
// Based on NVVM 20.0.0
//

.version 9.0
.target sm_100
.address_size 64

	// .globl	_Z7copyRowPiS_ii
// _ZZ9naiveSmemPiS_iiE4tile has been demoted
// _ZZ12naiveSmemColPiS_iiE4tile has been demoted

.visible .entry _Z7copyRowPiS_ii(
	.param .u64 .ptr .align 1 _Z7copyRowPiS_ii_param_0,
	.param .u64 .ptr .align 1 _Z7copyRowPiS_ii_param_1,
	.param .u32 _Z7copyRowPiS_ii_param_2,
	.param .u32 _Z7copyRowPiS_ii_param_3
)
{
	.reg .pred 	%p<4>;
	.reg .b32 	%r<15>;
	.reg .b64 	%rd<8>;

	ld.param.u64 	%rd1, [_Z7copyRowPiS_ii_param_0];
	ld.param.u64 	%rd2, [_Z7copyRowPiS_ii_param_1];
	ld.param.u32 	%r4, [_Z7copyRowPiS_ii_param_2];
	ld.param.u32 	%r3, [_Z7copyRowPiS_ii_param_3];
	mov.u32 	%r6, %tid.x;
	mov.u32 	%r7, %ctaid.x;
	mov.u32 	%r8, %ntid.x;
	mad.lo.s32 	%r1, %r7, %r8, %r6;
	mov.u32 	%r9, %tid.y;
	mov.u32 	%r10, %ctaid.y;
	mov.u32 	%r11, %ntid.y;
	mad.lo.s32 	%r12, %r10, %r11, %r9;
	setp.ge.s32 	%p1, %r1, %r3;
	setp.ge.s32 	%p2, %r12, %r4;
	or.pred  	%p3, %p1, %p2;
	@%p3 bra 	$L__BB0_2;
	cvta.to.global.u64 	%rd3, %rd1;
	cvta.to.global.u64 	%rd4, %rd2;
	mad.lo.s32 	%r13, %r3, %r12, %r1;
	mul.wide.s32 	%rd5, %r13, 4;
	add.s64 	%rd6, %rd3, %rd5;
	ld.global.u32 	%r14, [%rd6];
	add.s64 	%rd7, %rd4, %rd5;
	st.global.u32 	[%rd7], %r14;
$L__BB0_2:
	ret;

}
	// .globl	_Z9naiveGmemPiS_ii
.visible .entry _Z9naiveGmemPiS_ii(
	.param .u64 .ptr .align 1 _Z9naiveGmemPiS_ii_param_0,
	.param .u64 .ptr .align 1 _Z9naiveGmemPiS_ii_param_1,
	.param .u32 _Z9naiveGmemPiS_ii_param_2,
	.param .u32 _Z9naiveGmemPiS_ii_param_3
)
{
	.reg .pred 	%p<4>;
	.reg .b32 	%r<16>;
	.reg .b64 	%rd<9>;

	ld.param.u64 	%rd1, [_Z9naiveGmemPiS_ii_param_0];
	ld.param.u64 	%rd2, [_Z9naiveGmemPiS_ii_param_1];
	ld.param.u32 	%r5, [_Z9naiveGmemPiS_ii_param_2];
	ld.param.u32 	%r4, [_Z9naiveGmemPiS_ii_param_3];
	mov.u32 	%r6, %tid.x;
	mov.u32 	%r7, %ctaid.x;
	mov.u32 	%r8, %ntid.x;
	mad.lo.s32 	%r1, %r7, %r8, %r6;
	mov.u32 	%r9, %tid.y;
	mov.u32 	%r10, %ctaid.y;
	mov.u32 	%r11, %ntid.y;
	mad.lo.s32 	%r12, %r10, %r11, %r9;
	setp.ge.s32 	%p1, %r1, %r4;
	setp.ge.s32 	%p2, %r12, %r5;
	or.pred  	%p3, %p1, %p2;
	@%p3 bra 	$L__BB1_2;
	cvta.to.global.u64 	%rd3, %rd1;
	cvta.to.global.u64 	%rd4, %rd2;
	mad.lo.s32 	%r13, %r4, %r12, %r1;
	mul.wide.s32 	%rd5, %r13, 4;
	add.s64 	%rd6, %rd3, %rd5;
	ld.global.u32 	%r14, [%rd6];
	mad.lo.s32 	%r15, %r5, %r1, %r12;
	mul.wide.s32 	%rd7, %r15, 4;
	add.s64 	%rd8, %rd4, %rd7;
	st.global.u32 	[%rd8], %r14;
$L__BB1_2:
	ret;

}
	// .globl	_Z9naiveSmemPiS_ii
.visible .entry _Z9naiveSmemPiS_ii(
	.param .u64 .ptr .align 1 _Z9naiveSmemPiS_ii_param_0,
	.param .u64 .ptr .align 1 _Z9naiveSmemPiS_ii_param_1,
	.param .u32 _Z9naiveSmemPiS_ii_param_2,
	.param .u32 _Z9naiveSmemPiS_ii_param_3
)
{
	.reg .pred 	%p<4>;
	.reg .b32 	%r<22>;
	.reg .b64 	%rd<9>;
	// demoted variable
	.shared .align 4 .b8 _ZZ9naiveSmemPiS_iiE4tile[2048];
	ld.param.u64 	%rd1, [_Z9naiveSmemPiS_ii_param_0];
	ld.param.u64 	%rd2, [_Z9naiveSmemPiS_ii_param_1];
	ld.param.u32 	%r7, [_Z9naiveSmemPiS_ii_param_2];
	ld.param.u32 	%r6, [_Z9naiveSmemPiS_ii_param_3];
	mov.u32 	%r1, %tid.x;
	mov.u32 	%r8, %ctaid.x;
	mov.u32 	%r9, %ntid.x;
	mad.lo.s32 	%r2, %r8, %r9, %r1;
	mov.u32 	%r3, %tid.y;
	mov.u32 	%r10, %ctaid.y;
	mov.u32 	%r11, %ntid.y;
	mad.lo.s32 	%r12, %r10, %r11, %r3;
	setp.ge.s32 	%p1, %r2, %r6;
	setp.ge.s32 	%p2, %r12, %r7;
	or.pred  	%p3, %p1, %p2;
	@%p3 bra 	$L__BB2_2;
	cvta.to.global.u64 	%rd3, %rd1;
	cvta.to.global.u64 	%rd4, %rd2;
	mad.lo.s32 	%r13, %r6, %r12, %r2;
	mul.wide.s32 	%rd5, %r13, 4;
	add.s64 	%rd6, %rd3, %rd5;
	ld.global.u32 	%r14, [%rd6];
	shl.b32 	%r15, %r3, 7;
	mov.u32 	%r16, _ZZ9naiveSmemPiS_iiE4tile;
	add.s32 	%r17, %r16, %r15;
	shl.b32 	%r18, %r1, 2;
	add.s32 	%r19, %r17, %r18;
	st.shared.u32 	[%r19], %r14;
	bar.sync 	0;
	ld.shared.u32 	%r20, [%r19];
	mad.lo.s32 	%r21, %r7, %r2, %r12;
	mul.wide.s32 	%rd7, %r21, 4;
	add.s64 	%rd8, %rd4, %rd7;
	st.global.u32 	[%rd8], %r20;
$L__BB2_2:
	ret;

}
	// .globl	_Z12naiveSmemColPiS_ii
.visible .entry _Z12naiveSmemColPiS_ii(
	.param .u64 .ptr .align 1 _Z12naiveSmemColPiS_ii_param_0,
	.param .u64 .ptr .align 1 _Z12naiveSmemColPiS_ii_param_1,
	.param .u32 _Z12naiveSmemColPiS_ii_param_2,
	.param .u32 _Z12naiveSmemColPiS_ii_param_3
)
{
	.reg .pred 	%p<4>;
	.reg .b32 	%r<35>;
	.reg .b64 	%rd<9>;
	// demoted variable
	.shared .align 4 .b8 _ZZ12naiveSmemColPiS_iiE4tile[2048];
	ld.param.u64 	%rd1, [_Z12naiveSmemColPiS_ii_param_0];
	ld.param.u64 	%rd2, [_Z12naiveSmemColPiS_ii_param_1];
	ld.param.u32 	%r11, [_Z12naiveSmemColPiS_ii_param_2];
	ld.param.u32 	%r10, [_Z12naiveSmemColPiS_ii_param_3];
	mov.u32 	%r1, %tid.x;
	mov.u32 	%r12, %ctaid.x;
	mov.u32 	%r13, %ntid.x;
	mul.lo.s32 	%r2, %r12, %r13;
	add.s32 	%r3, %r2, %r1;
	mov.u32 	%r4, %tid.y;
	mov.u32 	%r14, %ctaid.y;
	mov.u32 	%r5, %ntid.y;
	mul.lo.s32 	%r6, %r14, %r5;
	add.s32 	%r15, %r6, %r4;
	mul.lo.s32 	%r8, %r4, %r13;
	setp.ge.s32 	%p1, %r3, %r10;
	setp.ge.s32 	%p2, %r15, %r11;
	or.pred  	%p3, %p1, %p2;
	@%p3 bra 	$L__BB3_2;
	add.s32 	%r16, %r8, %r1;
	cvta.to.global.u64 	%rd3, %rd1;
	cvta.to.global.u64 	%rd4, %rd2;
	mad.lo.s32 	%r17, %r10, %r15, %r3;
	mul.wide.s32 	%rd5, %r17, 4;
	add.s64 	%rd6, %rd3, %rd5;
	ld.global.u32 	%r18, [%rd6];
	shl.b32 	%r19, %r4, 7;
	mov.u32 	%r20, _ZZ12naiveSmemColPiS_iiE4tile;
	add.s32 	%r21, %r20, %r19;
	shl.b32 	%r22, %r1, 2;
	add.s32 	%r23, %r21, %r22;
	st.shared.u32 	[%r23], %r18;
	bar.sync 	0;
	div.u32 	%r24, %r16, %r5;
	mul.lo.s32 	%r25, %r24, %r5;
	sub.s32 	%r26, %r16, %r25;
	add.s32 	%r27, %r24, %r2;
	add.s32 	%r28, %r26, %r6;
	mad.lo.s32 	%r29, %r27, %r11, %r28;
	shl.b32 	%r30, %r26, 7;
	add.s32 	%r31, %r20, %r30;
	shl.b32 	%r32, %r24, 2;
	add.s32 	%r33, %r31, %r32;
	ld.shared.u32 	%r34, [%r33];
	mul.wide.s32 	%rd7, %r29, 4;
	add.s64 	%rd8, %rd4, %rd7;
	st.global.u32 	[%rd8], %r34;
$L__BB3_2:
	ret;

}


// ===== COMPILED SASS (sm_100) =====

	.target	sm_100

	.elftype	@"ET_EXEC"


//--------------------- .note.nv.tkinfo           --------------------------
	.section	.note.nv.tkinfo,"",@"SHT_NOTE"
	.sectionflags	@"SHF_NOTE_NV_TKINFO"
	.tkinfo
        /*0018*/ 	.word	0x00000002
        /*0030*/ 	.string	""
        /*0030*/ 	.string	"ptxas"
        /*0030*/ 	.string	"Cuda compilation tools, release 13.0, V13.0.88"
        /*0030*/ 	.string	"Build cuda_13.0.r13.0/compiler.36424714_0"
        /*0030*/ 	.string	"-arch sm_100 -m 64 "



//--------------------- .note.nv.cuinfo           --------------------------
	.section	.note.nv.cuinfo,"",@"SHT_NOTE"
	.sectionflags	@"SHF_NOTE_NV_CUINFO"
        /*0018*/ 	.short	0x0002
        /*001a*/ 	.short	0x0064
        /*001c*/ 	.short	0x0082
	.zero		2


//--------------------- .nv.info                  --------------------------
	.section	.nv.info,"",@"SHT_CUDA_INFO"
	.align	4


	//----- nvinfo : EIATTR_REGCOUNT
	.align		4
        /*0000*/ 	.byte	0x04, 0x2f
        /*0002*/ 	.short	(.L_1 - .L_0)
	.align		4
.L_0:
        /*0004*/ 	.word	index@(_Z7copyRowPiS_ii)
        /*0008*/ 	.word	0x0000000a


	//----- nvinfo : EIATTR_FRAME_SIZE
	.align		4
.L_1:
        /*000c*/ 	.byte	0x04, 0x11
        /*000e*/ 	.short	(.L_3 - .L_2)
	.align		4
.L_2:
        /*0010*/ 	.word	index@(_Z7copyRowPiS_ii)
        /*0014*/ 	.word	0x00000000


	//----- nvinfo : EIATTR_REGCOUNT
	.align		4
.L_3:
        /*0018*/ 	.byte	0x04, 0x2f
        /*001a*/ 	.short	(.L_5 - .L_4)
	.align		4
.L_4:
        /*001c*/ 	.word	index@(_Z9naiveGmemPiS_ii)
        /*0020*/ 	.word	0x0000000a


	//----- nvinfo : EIATTR_FRAME_SIZE
	.align		4
.L_5:
        /*0024*/ 	.byte	0x04, 0x11
        /*0026*/ 	.short	(.L_7 - .L_6)
	.align		4
.L_6:
        /*0028*/ 	.word	index@(_Z9naiveGmemPiS_ii)
        /*002c*/ 	.word	0x00000000


	//----- nvinfo : EIATTR_REGCOUNT
	.align		4
.L_7:
        /*0030*/ 	.byte	0x04, 0x2f
        /*0032*/ 	.short	(.L_9 - .L_8)
	.align		4
.L_8:
        /*0034*/ 	.word	index@(_Z9naiveSmemPiS_ii)
        /*0038*/ 	.word	0x0000000e


	//----- nvinfo : EIATTR_FRAME_SIZE
	.align		4
.L_9:
        /*003c*/ 	.byte	0x04, 0x11
        /*003e*/ 	.short	(.L_11 - .L_10)
	.align		4
.L_10:
        /*0040*/ 	.word	index@(_Z9naiveSmemPiS_ii)
        /*0044*/ 	.word	0x00000000


	//----- nvinfo : EIATTR_REGCOUNT
	.align		4
.L_11:
        /*0048*/ 	.byte	0x04, 0x2f
        /*004a*/ 	.short	(.L_13 - .L_12)
	.align		4
.L_12:
        /*004c*/ 	.word	index@(_Z12naiveSmemColPiS_ii)
        /*0050*/ 	.word	0x0000000e


	//----- nvinfo : EIATTR_FRAME_SIZE
	.align		4
.L_13:
        /*0054*/ 	.byte	0x04, 0x11
        /*0056*/ 	.short	(.L_15 - .L_14)
	.align		4
.L_14:
        /*0058*/ 	.word	index@(_Z12naiveSmemColPiS_ii)
        /*005c*/ 	.word	0x00000000


	//----- nvinfo : EIATTR_MIN_STACK_SIZE
	.align		4
.L_15:
        /*0060*/ 	.byte	0x04, 0x12
        /*0062*/ 	.short	(.L_17 - .L_16)
	.align		4
.L_16:
        /*0064*/ 	.word	index@(_Z12naiveSmemColPiS_ii)
        /*0068*/ 	.word	0x00000000


	//----- nvinfo : EIATTR_MIN_STACK_SIZE
	.align		4
.L_17:
        /*006c*/ 	.byte	0x04, 0x12
        /*006e*/ 	.short	(.L_19 - .L_18)
	.align		4
.L_18:
        /*0070*/ 	.word	index@(_Z9naiveSmemPiS_ii)
        /*0074*/ 	.word	0x00000000


	//----- nvinfo : EIATTR_MIN_STACK_SIZE
	.align		4
.L_19:
        /*0078*/ 	.byte	0x04, 0x12
        /*007a*/ 	.short	(.L_21 - .L_20)
	.align		4
.L_20:
        /*007c*/ 	.word	index@(_Z9naiveGmemPiS_ii)
        /*0080*/ 	.word	0x00000000


	//----- nvinfo : EIATTR_MIN_STACK_SIZE
	.align		4
.L_21:
        /*0084*/ 	.byte	0x04, 0x12
        /*0086*/ 	.short	(.L_23 - .L_22)
	.align		4
.L_22:
        /*0088*/ 	.word	index@(_Z7copyRowPiS_ii)
        /*008c*/ 	.word	0x00000000
.L_23:


//--------------------- .nv.compat                --------------------------
	.section	.nv.compat,"",@"SHT_CUDA_COMPAT_INFO"
	.align	4
        /*0000*/ 	.byte	0x02, 0x09, 0x00, 0x00, 0x02, 0x02, 0x01, 0x00, 0x02, 0x05, 0x05, 0x00, 0x03, 0x07, 0x01, 0x01
        /*0010*/ 	.byte	0x02, 0x03, 0x00, 0x00, 0x02, 0x06, 0x01, 0x00, 0x04, 0x0b, 0x08, 0x00, 0x09, 0x00, 0x00, 0x00
        /*0020*/ 	.byte	0x00, 0x00, 0x00, 0x00


//--------------------- .nv.info._Z12naiveSmemColPiS_ii --------------------------
	.section	.nv.info._Z12naiveSmemColPiS_ii,"",@"SHT_CUDA_INFO"
	.sectionflags	@""
	.align	4


	//----- nvinfo : EIATTR_CUDA_API_VERSION
	.align		4
        /*0000*/ 	.byte	0x04, 0x37
        /*0002*/ 	.short	(.L_25 - .L_24)
.L_24:
        /*0004*/ 	.word	0x00000082


	//----- nvinfo : EIATTR_KPARAM_INFO
	.align		4
.L_25:
        /*0008*/ 	.byte	0x04, 0x17
        /*000a*/ 	.short	(.L_27 - .L_26)
.L_26:
        /*000c*/ 	.word	0x00000000
        /*0010*/ 	.short	0x0003
        /*0012*/ 	.short	0x0014
        /*0014*/ 	.byte	0x00, 0xf0, 0x11, 0x00


	//----- nvinfo : EIATTR_KPARAM_INFO
	.align		4
.L_27:
        /*0018*/ 	.byte	0x04, 0x17
        /*001a*/ 	.short	(.L_29 - .L_28)
.L_28:
        /*001c*/ 	.word	0x00000000
        /*0020*/ 	.short	0x0002
        /*0022*/ 	.short	0x0010
        /*0024*/ 	.byte	0x00, 0xf0, 0x11, 0x00


	//----- nvinfo : EIATTR_KPARAM_INFO
	.align		4
.L_29:
        /*0028*/ 	.byte	0x04, 0x17
        /*002a*/ 	.short	(.L_31 - .L_30)
.L_30:
        /*002c*/ 	.word	0x00000000
        /*0030*/ 	.short	0x0001
        /*0032*/ 	.short	0x0008
        /*0034*/ 	.byte	0x00, 0xf5, 0x21, 0x00


	//----- nvinfo : EIATTR_KPARAM_INFO
	.align		4
.L_31:
        /*0038*/ 	.byte	0x04, 0x17
        /*003a*/ 	.short	(.L_33 - .L_32)
.L_32:
        /*003c*/ 	.word	0x00000000
        /*0040*/ 	.short	0x0000
        /*0042*/ 	.short	0x0000
        /*0044*/ 	.byte	0x00, 0xf5, 0x21, 0x00


	//----- nvinfo : EIATTR_SPARSE_MMA_MASK
	.align		4
.L_33:
        /*0048*/ 	.byte	0x03, 0x50
        /*004a*/ 	.short	0x0000


	//----- nvinfo : EIATTR_MAXREG_COUNT
	.align		4
        /*004c*/ 	.byte	0x03, 0x1b
        /*004e*/ 	.short	0x00ff


	//----- nvinfo : EIATTR_NUM_BARRIERS
	.align		4
        /*0050*/ 	.byte	0x02, 0x4c
        /*0052*/ 	.byte	0x01
	.zero		1


	//----- nvinfo : EIATTR_MERCURY_ISA_VERSION
	.align		4
        /*0054*/ 	.byte	0x03, 0x5f
        /*0056*/ 	.short	0x0101


	//----- nvinfo : EIATTR_VRC_CTA_INIT_COUNT
	.align		4
        /*0058*/ 	.byte	0x02, 0x4a
	.zero		1
	.zero		1


	//----- nvinfo : EIATTR_EXIT_INSTR_OFFSETS
	.align		4
        /*005c*/ 	.byte	0x04, 0x1c
        /*005e*/ 	.short	(.L_35 - .L_34)


	//   ....[0]....
.L_34:
        /*0060*/ 	.word	0x000000e0


	//   ....[1]....
        /*0064*/ 	.word	0x000003a0


	//----- nvinfo : EIATTR_CBANK_PARAM_SIZE
	.align		4
.L_35:
        /*0068*/ 	.byte	0x03, 0x19
        /*006a*/ 	.short	0x0018


	//----- nvinfo : EIATTR_PARAM_CBANK
	.align		4
        /*006c*/ 	.byte	0x04, 0x0a
        /*006e*/ 	.short	(.L_37 - .L_36)
	.align		4
.L_36:
        /*0070*/ 	.word	index@(.nv.constant0._Z12naiveSmemColPiS_ii)
        /*0074*/ 	.short	0x0380
        /*0076*/ 	.short	0x0018


	//----- nvinfo : EIATTR_SW_WAR
	.align		4
.L_37:
        /*0078*/ 	.byte	0x04, 0x36
        /*007a*/ 	.short	(.L_39 - .L_38)
.L_38:
        /*007c*/ 	.word	0x00000008
.L_39:


//--------------------- .nv.info._Z9naiveSmemPiS_ii --------------------------
	.section	.nv.info._Z9naiveSmemPiS_ii,"",@"SHT_CUDA_INFO"
	.sectionflags	@""
	.align	4


	//----- nvinfo : EIATTR_CUDA_API_VERSION
	.align		4
        /*0000*/ 	.byte	0x04, 0x37
        /*0002*/ 	.short	(.L_41 - .L_40)
.L_40:
        /*0004*/ 	.word	0x00000082


	//----- nvinfo : EIATTR_KPARAM_INFO
	.align		4
.L_41:
        /*0008*/ 	.byte	0x04, 0x17
        /*000a*/ 	.short	(.L_43 - .L_42)
.L_42:
        /*000c*/ 	.word	0x00000000
        /*0010*/ 	.short	0x0003
        /*0012*/ 	.short	0x0014
        /*0014*/ 	.byte	0x00, 0xf0, 0x11, 0x00


	//----- nvinfo : EIATTR_KPARAM_INFO
	.align		4
.L_43:
        /*0018*/ 	.byte	0x04, 0x17
        /*001a*/ 	.short	(.L_45 - .L_44)
.L_44:
        /*001c*/ 	.word	0x00000000
        /*0020*/ 	.short	0x0002
        /*0022*/ 	.short	0x0010
        /*0024*/ 	.byte	0x00, 0xf0, 0x11, 0x00


	//----- nvinfo : EIATTR_KPARAM_INFO
	.align		4
.L_45:
        /*0028*/ 	.byte	0x04, 0x17
        /*002a*/ 	.short	(.L_47 - .L_46)
.L_46:
        /*002c*/ 	.word	0x00000000
        /*0030*/ 	.short	0x0001
        /*0032*/ 	.short	0x0008
        /*0034*/ 	.byte	0x00, 0xf5, 0x21, 0x00


	//----- nvinfo : EIATTR_KPARAM_INFO
	.align		4
.L_47:
        /*0038*/ 	.byte	0x04, 0x17
        /*003a*/ 	.short	(.L_49 - .L_48)
.L_48:
        /*003c*/ 	.word	0x00000000
        /*0040*/ 	.short	0x0000
        /*0042*/ 	.short	0x0000
        /*0044*/ 	.byte	0x00, 0xf5, 0x21, 0x00


	//----- nvinfo : EIATTR_SPARSE_MMA_MASK
	.align		4
.L_49:
        /*0048*/ 	.byte	0x03, 0x50
        /*004a*/ 	.short	0x0000


	//----- nvinfo : EIATTR_MAXREG_COUNT
	.align		4
        /*004c*/ 	.byte	0x03, 0x1b
        /*004e*/ 	.short	0x00ff


	//----- nvinfo : EIATTR_NUM_BARRIERS
	.align		4
        /*0050*/ 	.byte	0x02, 0x4c
        /*0052*/ 	.byte	0x01
	.zero		1


	//----- nvinfo : EIATTR_MERCURY_ISA_VERSION
	.align		4
        /*0054*/ 	.byte	0x03, 0x5f
        /*0056*/ 	.short	0x0101


	//----- nvinfo : EIATTR_VRC_CTA_INIT_COUNT
	.align		4
        /*0058*/ 	.byte	0x02, 0x4a
	.zero		1
	.zero		1


	//----- nvinfo : EIATTR_EXIT_INSTR_OFFSETS
	.align		4
        /*005c*/ 	.byte	0x04, 0x1c
        /*005e*/ 	.short	(.L_51 - .L_50)


	//   ....[0]....
.L_50:
        /*0060*/ 	.word	0x000000c0


	//   ....[1]....
        /*0064*/ 	.word	0x000001e0


	//----- nvinfo : EIATTR_CBANK_PARAM_SIZE
	.align		4
.L_51:
        /*0068*/ 	.byte	0x03, 0x19
        /*006a*/ 	.short	0x0018


	//----- nvinfo : EIATTR_PARAM_CBANK
	.align		4
        /*006c*/ 	.byte	0x04, 0x0a
        /*006e*/ 	.short	(.L_53 - .L_52)
	.align		4
.L_52:
        /*0070*/ 	.word	index@(.nv.constant0._Z9naiveSmemPiS_ii)
        /*0074*/ 	.short	0x0380
        /*0076*/ 	.short	0x0018


	//----- nvinfo : EIATTR_SW_WAR
	.align		4
.L_53:
        /*0078*/ 	.byte	0x04, 0x36
        /*007a*/ 	.short	(.L_55 - .L_54)
.L_54:
        /*007c*/ 	.word	0x00000008
.L_55:


//--------------------- .nv.info._Z9naiveGmemPiS_ii --------------------------
	.section	.nv.info._Z9naiveGmemPiS_ii,"",@"SHT_CUDA_INFO"
	.sectionflags	@""
	.align	4


	//----- nvinfo : EIATTR_CUDA_API_VERSION
	.align		4
        /*0000*/ 	.byte	0x04, 0x37
        /*0002*/ 	.short	(.L_57 - .L_56)
.L_56:
        /*0004*/ 	.word	0x00000082


	//----- nvinfo : EIATTR_KPARAM_INFO
	.align		4
.L_57:
        /*0008*/ 	.byte	0x04, 0x17
        /*000a*/ 	.short	(.L_59 - .L_58)
.L_58:
        /*000c*/ 	.word	0x00000000
        /*0010*/ 	.short	0x0003
        /*0012*/ 	.short	0x0014
        /*0014*/ 	.byte	0x00, 0xf0, 0x11, 0x00


	//----- nvinfo : EIATTR_KPARAM_INFO
	.align		4
.L_59:
        /*0018*/ 	.byte	0x04, 0x17
        /*001a*/ 	.short	(.L_61 - .L_60)
.L_60:
        /*001c*/ 	.word	0x00000000
        /*0020*/ 	.short	0x0002
        /*0022*/ 	.short	0x0010
        /*0024*/ 	.byte	0x00, 0xf0, 0x11, 0x00


	//----- nvinfo : EIATTR_KPARAM_INFO
	.align		4
.L_61:
        /*0028*/ 	.byte	0x04, 0x17
        /*002a*/ 	.short	(.L_63 - .L_62)
.L_62:
        /*002c*/ 	.word	0x00000000
        /*0030*/ 	.short	0x0001
        /*0032*/ 	.short	0x0008
        /*0034*/ 	.byte	0x00, 0xf5, 0x21, 0x00


	//----- nvinfo : EIATTR_KPARAM_INFO
	.align		4
.L_63:
        /*0038*/ 	.byte	0x04, 0x17
        /*003a*/ 	.short	(.L_65 - .L_64)
.L_64:
        /*003c*/ 	.word	0x00000000
        /*0040*/ 	.short	0x0000
        /*0042*/ 	.short	0x0000
        /*0044*/ 	.byte	0x00, 0xf5, 0x21, 0x00


	//----- nvinfo : EIATTR_SPARSE_MMA_MASK
	.align		4
.L_65:
        /*0048*/ 	.byte	0x03, 0x50
        /*004a*/ 	.short	0x0000


	//----- nvinfo : EIATTR_MAXREG_COUNT
	.align		4
        /*004c*/ 	.byte	0x03, 0x1b
        /*004e*/ 	.short	0x00ff


	//----- nvinfo : EIATTR_MERCURY_ISA_VERSION
	.align		4
        /*0050*/ 	.byte	0x03, 0x5f
        /*0052*/ 	.short	0x0101


	//----- nvinfo : EIATTR_VRC_CTA_INIT_COUNT
	.align		4
        /*0054*/ 	.byte	0x02, 0x4a
	.zero		1
	.zero		1


	//----- nvinfo : EIATTR_EXIT_INSTR_OFFSETS
	.align		4
        /*0058*/ 	.byte	0x04, 0x1c
        /*005a*/ 	.short	(.L_67 - .L_66)


	//   ....[0]....
.L_66:
        /*005c*/ 	.word	0x000000c0


	//   ....[1]....
        /*0060*/ 	.word	0x00000160


	//----- nvinfo : EIATTR_CBANK_PARAM_SIZE
	.align		4
.L_67:
        /*0064*/ 	.byte	0x03, 0x19
        /*0066*/ 	.short	0x0018


	//----- nvinfo : EIATTR_PARAM_CBANK
	.align		4
        /*0068*/ 	.byte	0x04, 0x0a
        /*006a*/ 	.short	(.L_69 - .L_68)
	.align		4
.L_68:
        /*006c*/ 	.word	index@(.nv.constant0._Z9naiveGmemPiS_ii)
        /*0070*/ 	.short	0x0380
        /*0072*/ 	.short	0x0018


	//----- nvinfo : EIATTR_SW_WAR
	.align		4
.L_69:
        /*0074*/ 	.byte	0x04, 0x36
        /*0076*/ 	.short	(.L_71 - .L_70)
.L_70:
        /*0078*/ 	.word	0x00000008
.L_71:


//--------------------- .nv.info._Z7copyRowPiS_ii --------------------------
	.section	.nv.info._Z7copyRowPiS_ii,"",@"SHT_CUDA_INFO"
	.sectionflags	@""
	.align	4


	//----- nvinfo : EIATTR_CUDA_API_VERSION
	.align		4
        /*0000*/ 	.byte	0x04, 0x37
        /*0002*/ 	.short	(.L_73 - .L_72)
.L_72:
        /*0004*/ 	.word	0x00000082


	//----- nvinfo : EIATTR_KPARAM_INFO
	.align		4
.L_73:
        /*0008*/ 	.byte	0x04, 0x17
        /*000a*/ 	.short	(.L_75 - .L_74)
.L_74:
        /*000c*/ 	.word	0x00000000
        /*0010*/ 	.short	0x0003
        /*0012*/ 	.short	0x0014
        /*0014*/ 	.byte	0x00, 0xf0, 0x11, 0x00


	//----- nvinfo : EIATTR_KPARAM_INFO
	.align		4
.L_75:
        /*0018*/ 	.byte	0x04, 0x17
        /*001a*/ 	.short	(.L_77 - .L_76)
.L_76:
        /*001c*/ 	.word	0x00000000
        /*0020*/ 	.short	0x0002
        /*0022*/ 	.short	0x0010
        /*0024*/ 	.byte	0x00, 0xf0, 0x11, 0x00


	//----- nvinfo : EIATTR_KPARAM_INFO
	.align		4
.L_77:
        /*0028*/ 	.byte	0x04, 0x17
        /*002a*/ 	.short	(.L_79 - .L_78)
.L_78:
        /*002c*/ 	.word	0x00000000
        /*0030*/ 	.short	0x0001
        /*0032*/ 	.short	0x0008
        /*0034*/ 	.byte	0x00, 0xf5, 0x21, 0x00


	//----- nvinfo : EIATTR_KPARAM_INFO
	.align		4
.L_79:
        /*0038*/ 	.byte	0x04, 0x17
        /*003a*/ 	.short	(.L_81 - .L_80)
.L_80:
        /*003c*/ 	.word	0x00000000
        /*0040*/ 	.short	0x0000
        /*0042*/ 	.short	0x0000
        /*0044*/ 	.byte	0x00, 0xf5, 0x21, 0x00


	//----- nvinfo : EIATTR_SPARSE_MMA_MASK
	.align		4
.L_81:
        /*0048*/ 	.byte	0x03, 0x50
        /*004a*/ 	.short	0x0000


	//----- nvinfo : EIATTR_MAXREG_COUNT
	.align		4
        /*004c*/ 	.byte	0x03, 0x1b
        /*004e*/ 	.short	0x00ff


	//----- nvinfo : EIATTR_MERCURY_ISA_VERSION
	.align		4
        /*0050*/ 	.byte	0x03, 0x5f
        /*0052*/ 	.short	0x0101


	//----- nvinfo : EIATTR_VRC_CTA_INIT_COUNT
	.align		4
        /*0054*/ 	.byte	0x02, 0x4a
	.zero		1
	.zero		1


	//----- nvinfo : EIATTR_EXIT_INSTR_OFFSETS
	.align		4
        /*0058*/ 	.byte	0x04, 0x1c
        /*005a*/ 	.short	(.L_83 - .L_82)


	//   ....[0]....
.L_82:
        /*005c*/ 	.word	0x000000c0


	//   ....[1]....
        /*0060*/ 	.word	0x00000150


	//----- nvinfo : EIATTR_CBANK_PARAM_SIZE
	.align		4
.L_83:
        /*0064*/ 	.byte	0x03, 0x19
        /*0066*/ 	.short	0x0018


	//----- nvinfo : EIATTR_PARAM_CBANK
	.align		4
        /*0068*/ 	.byte	0x04, 0x0a
        /*006a*/ 	.short	(.L_85 - .L_84)
	.align		4
.L_84:
        /*006c*/ 	.word	index@(.nv.constant0._Z7copyRowPiS_ii)
        /*0070*/ 	.short	0x0380
        /*0072*/ 	.short	0x0018


	//----- nvinfo : EIATTR_SW_WAR
	.align		4
.L_85:
        /*0074*/ 	.byte	0x04, 0x36
        /*0076*/ 	.short	(.L_87 - .L_86)
.L_86:
        /*0078*/ 	.word	0x00000008
.L_87:


//--------------------- .nv.callgraph             --------------------------
	.section	.nv.callgraph,"",@"SHT_CUDA_CALLGRAPH"
	.align	4
	.sectionentsize	8
	.align		4
        /*0000*/ 	.word	0x00000000
	.align		4
        /*0004*/ 	.word	0xffffffff
	.align		4
        /*0008*/ 	.word	0x00000000
	.align		4
        /*000c*/ 	.word	0xfffffffe
	.align		4
        /*0010*/ 	.word	0x00000000
	.align		4
        /*0014*/ 	.word	0xfffffffd
	.align		4
        /*0018*/ 	.word	0x00000000
	.align		4
        /*001c*/ 	.word	0xfffffffc


//--------------------- .text._Z12naiveSmemColPiS_ii --------------------------
	.section	.text._Z12naiveSmemColPiS_ii,"ax",@progbits
	.align	128
        .global         _Z12naiveSmemColPiS_ii
        .type           _Z12naiveSmemColPiS_ii,@function
        .size           _Z12naiveSmemColPiS_ii,(.L_x_4 - _Z12naiveSmemColPiS_ii)
        .other          _Z12naiveSmemColPiS_ii,@"STO_CUDA_ENTRY STV_DEFAULT"
_Z12naiveSmemColPiS_ii:
.text._Z12naiveSmemColPiS_ii:
[----:B------:R-:W-:Y:S01]  /*0000*/  LDC R1, c[0x0][0x37c] ;  /* 0x0000df00ff017b82 */ /* 0x000fe20000000800 */
[----:B------:R-:W0:Y:S07]  /*0010*/  S2R R10, SR_TID.Y ;  /* 0x00000000000a7919 */ /* 0x000e2e0000002200 */
[----:B------:R-:W1:Y:S01]  /*0020*/  S2UR UR5, SR_CTAID.Y ;  /* 0x00000000000579c3 */ /* 0x000e620000002600 */
[----:B------:R-:W2:Y:S01]  /*0030*/  LDCU UR10, c[0x0][0x360] ;  /* 0x00006c00ff0a77ac */ /* 0x000ea20008000800 */
[----:B------:R-:W3:Y:S01]  /*0040*/  S2R R9, SR_TID.X ;  /* 0x0000000000097919 */ /* 0x000ee20000002100 */
[----:B------:R-:W1:Y:S05]  /*0050*/  LDCU UR11, c[0x0][0x364] ;  /* 0x00006c80ff0b77ac */ /* 0x000e6a0008000800 */
[----:B------:R-:W2:Y:S01]  /*0060*/  S2UR UR4, SR_CTAID.X ;  /* 0x00000000000479c3 */ /* 0x000ea20000002500 */
[----:B------:R-:W4:Y:S01]  /*0070*/  LDCU.64 UR12, c[0x0][0x390] ;  /* 0x00007200ff0c77ac */ /* 0x000f220008000a00 */
[----:B-1----:R-:W-:-:S06]  /*0080*/  UIMAD UR5, UR5, UR11, URZ ;  /* 0x0000000b050572a4 */ /* 0x002fcc000f8e02ff */
[----:B0-----:R-:W-:Y:S01]  /*0090*/  IADD3 R5, PT, PT, R10, UR5, RZ ;  /* 0x000000050a057c10 */ /* 0x001fe2000fffe0ff */
[----:B--2---:R-:W-:-:S03]  /*00a0*/  UIMAD UR4, UR4, UR10, URZ ;  /* 0x0000000a040472a4 */ /* 0x004fc6000f8e02ff */
[----:B----4-:R-:W-:-:S03]  /*00b0*/  ISETP.GE.AND P0, PT, R5, UR12, PT ;  /* 0x0000000c05007c0c */ /* 0x010fc6000bf06270 */
[----:B---3--:R-:W-:-:S05]  /*00c0*/  VIADD R0, R9, UR4 ;  /* 0x0000000409007c36 */ /* 0x008fca0008000000 */
[----:B------:R-:W-:-:S13]  /*00d0*/  ISETP.GE.OR P0, PT, R0, UR13, P0 ;  /* 0x0000000d00007c0c */ /* 0x000fda0008706670 */
[----:B------:R-:W-:Y:S05]  /*00e0*/  @P0 EXIT ;  /* 0x000000000000094d */ /* 0x000fea0003800000 */
[----:B------:R-:W0:Y:S01]  /*00f0*/  LDC.64 R2, c[0x0][0x380] ;  /* 0x0000e000ff027b82 */ /* 0x000e220000000a00 */
[----:B------:R-:W1:Y:S01]  /*0100*/  LDCU.64 UR8, c[0x0][0x358] ;  /* 0x00006b00ff0877ac */ /* 0x000e620008000a00 */
[----:B------:R-:W-:-:S04]  /*0110*/  IMAD R5, R5, UR13, R0 ;  /* 0x0000000d05057c24 */ /* 0x000fc8000f8e0200 */
[----:B0-----:R-:W-:-:S05]  /*0120*/  IMAD.WIDE R2, R5, 0x4, R2 ;  /* 0x0000000405027825 */ /* 0x001fca00078e0202 */
[----:B-1----:R0:W2:Y:S01]  /*0130*/  LDG.E R6, desc[UR8][R2.64] ;  /* 0x0000000802067981 */ /* 0x0020a2000c1e1900 */
[----:B------:R-:W1:Y:S01]  /*0140*/  I2F.U32.RP R7, UR11 ;  /* 0x0000000b00077d06 */ /* 0x000e620008209000 */
[----:B------:R-:W-:Y:S01]  /*0150*/  IMAD R0, R10, UR10, RZ ;  /* 0x0000000a0a007c24 */ /* 0x000fe2000f8e02ff */
[----:B------:R-:W3:Y:S01]  /*0160*/  S2UR UR7, SR_CgaCtaId ;  /* 0x00000000000779c3 */ /* 0x000ee20000008800 */
[----:B------:R-:W-:Y:S01]  /*0170*/  ISETP.NE.U32.AND P2, PT, RZ, UR11, PT ;  /* 0x0000000bff007c0c */ /* 0x000fe2000bf45070 */
[----:B------:R-:W-:Y:S01]  /*0180*/  UMOV UR6, 0x400 ;  /* 0x0000040000067882 */ /* 0x000fe20000000000 */
[----:B------:R-:W-:-:S03]  /*0190*/  IMAD.IADD R0, R0, 0x1, R9 ;  /* 0x0000000100007824 */ /* 0x000fc600078e0209 */
[----:B-1----:R-:W1:Y:S01]  /*01a0*/  MUFU.RCP R7, R7 ;  /* 0x0000000700077308 */ /* 0x002e620000001000 */
[----:B---3--:R-:W-:Y:S01]  /*01b0*/  ULEA UR6, UR7, UR6, 0x18 ;  /* 0x0000000607067291 */ /* 0x008fe2000f8ec0ff */
[----:B-1----:R-:W-:-:S06]  /*01c0*/  IADD3 R4, PT, PT, R7, 0xffffffe, RZ ;  /* 0x0ffffffe07047810 */ /* 0x002fcc0007ffe0ff */
[----:B------:R1:W3:Y:S02]  /*01d0*/  F2I.FTZ.U32.TRUNC.NTZ R5, R4 ;  /* 0x0000000400057305 */ /* 0x0002e4000021f000 */
[----:B-1----:R-:W-:Y:S02]  /*01e0*/  HFMA2 R4, -RZ, RZ, 0, 0 ;  /* 0x00000000ff047431 */ /* 0x002fe400000001ff */
[----:B---3--:R-:W-:-:S04]  /*01f0*/  IMAD.MOV R11, RZ, RZ, -R5 ;  /* 0x000000ffff0b7224 */ /* 0x008fc800078e0a05 */
[----:B------:R-:W-:-:S04]  /*0200*/  IMAD R11, R11, UR11, RZ ;  /* 0x0000000b0b0b7c24 */ /* 0x000fc8000f8e02ff */
[----:B------:R-:W-:-:S06]  /*0210*/  IMAD.HI.U32 R5, R5, R11, R4 ;  /* 0x0000000b05057227 */ /* 0x000fcc00078e0004 */
[----:B------:R-:W-:-:S05]  /*0220*/  IMAD.HI.U32 R8, R5, R0, RZ ;  /* 0x0000000005087227 */ /* 0x000fca00078e00ff */
[----:B0-----:R-:W-:-:S05]  /*0230*/  IADD3 R3, PT, PT, -R8, RZ, RZ ;  /* 0x000000ff08037210 */ /* 0x001fca0007ffe1ff */
[----:B------:R-:W-:-:S05]  /*0240*/  IMAD R2, R3, UR11, R0 ;  /* 0x0000000b03027c24 */ /* 0x000fca000f8e0200 */
[----:B------:R-:W-:-:S13]  /*0250*/  ISETP.GE.U32.AND P0, PT, R2, UR11, PT ;  /* 0x0000000b02007c0c */ /* 0x000fda000bf06070 */
[----:B------:R-:W-:Y:S01]  /*0260*/  @P0 VIADD R2, R2, -UR11 ;  /* 0x8000000b02020c36 */ /* 0x000fe20008000000 */
[----:B------:R-:W-:-:S04]  /*0270*/  @P0 IADD3 R8, PT, PT, R8, 0x1, RZ ;  /* 0x0000000108080810 */ /* 0x000fc80007ffe0ff */
[----:B------:R-:W-:-:S13]  /*0280*/  ISETP.GE.U32.AND P1, PT, R2, UR11, PT ;  /* 0x0000000b02007c0c */ /* 0x000fda000bf26070 */
[----:B------:R-:W-:Y:S01]  /*0290*/  @P1 VIADD R8, R8, 0x1 ;  /* 0x0000000108081836 */ /* 0x000fe20000000000 */
[----:B------:R-:W-:-:S04]  /*02a0*/  @!P2 LOP3.LUT R8, RZ, UR11, RZ, 0x33, !PT ;  /* 0x0000000bff08ac12 */ /* 0x000fc8000f8e33ff */
[----:B------:R-:W-:-:S05]  /*02b0*/  IADD3 R3, PT, PT, -R8, RZ, RZ ;  /* 0x000000ff08037210 */ /* 0x000fca0007ffe1ff */
[----:B------:R-:W-:Y:S01]  /*02c0*/  IMAD R4, R3, UR11, R0 ;  /* 0x0000000b03047c24 */ /* 0x000fe2000f8e0200 */
[----:B------:R-:W-:-:S04]  /*02d0*/  LEA R0, R10, UR6, 0x7 ;  /* 0x000000060a007c11 */ /* 0x000fc8000f8e38ff */
[----:B------:R-:W-:Y:S02]  /*02e0*/  LEA R5, R9, R0, 0x2 ;  /* 0x0000000009057211 */ /* 0x000fe400078e10ff */
[C---:B------:R-:W-:Y:S02]  /*02f0*/  LEA R3, R4.reuse, UR6, 0x7 ;  /* 0x0000000604037c11 */ /* 0x040fe4000f8e38ff */
[----:B------:R-:W-:-:S03]  /*0300*/  IADD3 R7, PT, PT, R4, UR5, RZ ;  /* 0x0000000504077c10 */ /* 0x000fc6000fffe0ff */
[C---:B------:R-:W-:Y:S01]  /*0310*/  IMAD R0, R8.reuse, 0x4, R3 ;  /* 0x0000000408007824 */ /* 0x040fe200078e0203 */
[----:B------:R-:W-:Y:S01]  /*0320*/  IADD3 R8, PT, PT, R8, UR4, RZ ;  /* 0x0000000408087c10 */ /* 0x000fe2000fffe0ff */
[----:B------:R-:W0:Y:S04]  /*0330*/  LDC.64 R2, c[0x0][0x388] ;  /* 0x0000e200ff027b82 */ /* 0x000e280000000a00 */
[----:B------:R-:W-:-:S04]  /*0340*/  IMAD R7, R8, UR12, R7 ;  /* 0x0000000c08077c24 */ /* 0x000fc8000f8e0207 */
[----:B0-----:R-:W-:Y:S01]  /*0350*/  IMAD.WIDE R2, R7, 0x4, R2 ;  /* 0x0000000407027825 */ /* 0x001fe200078e0202 */
[----:B--2---:R-:W-:Y:S01]  /*0360*/  STS [R5], R6 ;  /* 0x0000000605007388 */ /* 0x004fe20000000800 */
[----:B------:R-:W-:Y:S06]  /*0370*/  BAR.SYNC.DEFER_BLOCKING 0x0 ;  /* 0x0000000000007b1d */ /* 0x000fec0000010000 */
[----:B------:R-:W0:Y:S04]  /*0380*/  LDS R9, [R0] ;  /* 0x0000000000097984 */ /* 0x000e280000000800 */
[----:B0-----:R-:W-:Y:S01]  /*0390*/  STG.E desc[UR8][R2.64], R9 ;  /* 0x0000000902007986 */ /* 0x001fe2000c101908 */
[----:B------:R-:W-:Y:S05]  /*03a0*/  EXIT ;  /* 0x000000000000794d */ /* 0x000fea0003800000 */
.L_x_0:
[----:B------:R-:W-:-:S00]  /*03b0*/  BRA `(.L_x_0) ;  /* 0xfffffffc00fc7947 */ /* 0x000fc0000383ffff */
[----:B------:R-:W-:-:S00]  /*03c0*/  NOP ;  /* 0x0000000000007918 */ /* 0x000fc00000000000 */
        /* <DEDUP_REMOVED lines=11> */
.L_x_4:


//--------------------- .text._Z9naiveSmemPiS_ii  --------------------------
	.section	.text._Z9naiveSmemPiS_ii,"ax",@progbits
	.align	128
        .global         _Z9naiveSmemPiS_ii
        .type           _Z9naiveSmemPiS_ii,@function
        .size           _Z9naiveSmemPiS_ii,(.L_x_5 - _Z9naiveSmemPiS_ii)
        .other          _Z9naiveSmemPiS_ii,@"STO_CUDA_ENTRY STV_DEFAULT"
_Z9naiveSmemPiS_ii:
.text._Z9naiveSmemPiS_ii:
[----:B------:R-:W-:Y:S01]  /*0000*/  LDC R1, c[0x0][0x37c] ;  /* 0x0000df00ff017b82 */ /* 0x000fe20000000800 */
[----:B------:R-:W0:Y:S07]  /*0010*/  S2R R4, SR_TID.Y ;  /* 0x0000000000047919 */ /* 0x000e2e0000002200 */
[----:B------:R-:W1:Y:S01]  /*0020*/  LDC R0, c[0x0][0x360] ;  /* 0x0000d800ff007b82 */ /* 0x000e620000000800 */
[----:B------:R-:W2:Y:S01]  /*0030*/  LDCU.64 UR8, c[0x0][0x390] ;  /* 0x00007200ff0877ac */ /* 0x000ea20008000a00 */
[----:B------:R-:W1:Y:S06]  /*0040*/  S2R R9, SR_TID.X ;  /* 0x0000000000097919 */ /* 0x000e6c0000002100 */
[----:B------:R-:W0:Y:S08]  /*0050*/  S2UR UR5, SR_CTAID.Y ;  /* 0x00000000000579c3 */ /* 0x000e300000002600 */
[----:B------:R-:W0:Y:S08]  /*0060*/  LDC R7, c[0x0][0x364] ;  /* 0x0000d900ff077b82 */ /* 0x000e300000000800 */
[----:B------:R-:W1:Y:S01]  /*0070*/  S2UR UR4, SR_CTAID.X ;  /* 0x00000000000479c3 */ /* 0x000e620000002500 */
[----:B0-----:R-:W-:-:S05]  /*0080*/  IMAD R7, R7, UR5, R4 ;  /* 0x0000000507077c24 */ /* 0x001fca000f8e0204 */
[----:B--2---:R-:W-:Y:S01]  /*0090*/  ISETP.GE.AND P0, PT, R7, UR8, PT ;  /* 0x0000000807007c0c */ /* 0x004fe2000bf06270 */
[----:B-1----:R-:W-:-:S05]  /*00a0*/  IMAD R0, R0, UR4, R9 ;  /* 0x0000000400007c24 */ /* 0x002fca000f8e0209 */
[----:B------:R-:W-:-:S13]  /*00b0*/  ISETP.GE.OR P0, PT, R0, UR9, P0 ;  /* 0x0000000900007c0c */ /* 0x000fda0008706670 */
[----:B------:R-:W-:Y:S05]  /*00c0*/  @P0 EXIT ;  /* 0x000000000000094d */ /* 0x000fea0003800000 */
[----:B------:R-:W0:Y:S01]  /*00d0*/  LDC.64 R2, c[0x0][0x380] ;  /* 0x0000e000ff027b82 */ /* 0x000e220000000a00 */
[----:B------:R-:W1:Y:S01]  /*00e0*/  LDCU.64 UR6, c[0x0][0x358] ;  /* 0x00006b00ff0677ac */ /* 0x000e620008000a00 */
[----:B------:R-:W-:-:S04]  /*00f0*/  IMAD R5, R7, UR9, R0 ;  /* 0x0000000907057c24 */ /* 0x000fc8000f8e0200 */
[----:B0-----:R-:W-:-:S05]  /*0100*/  IMAD.WIDE R2, R5, 0x4, R2 ;  /* 0x0000000405027825 */ /* 0x001fca00078e0202 */
[----:B-1----:R0:W2:Y:S01]  /*0110*/  LDG.E R6, desc[UR6][R2.64] ;  /* 0x0000000602067981 */ /* 0x0020a2000c1e1900 */
[----:B------:R-:W1:Y:S01]  /*0120*/  S2UR UR5, SR_CgaCtaId ;  /* 0x00000000000579c3 */ /* 0x000e620000008800 */
[----:B------:R-:W-:Y:S01]  /*0130*/  UMOV UR4, 0x400 ;  /* 0x0000040000047882 */ /* 0x000fe20000000000 */
[----:B------:R-:W-:Y:S01]  /*0140*/  IMAD R7, R0, UR8, R7 ;  /* 0x0000000800077c24 */ /* 0x000fe2000f8e0207 */
[----:B-1----:R-:W-:-:S06]  /*0150*/  ULEA UR4, UR5, UR4, 0x18 ;  /* 0x0000000405047291 */ /* 0x002fcc000f8ec0ff */
[----:B------:R-:W-:-:S04]  /*0160*/  LEA R4, R4, UR4, 0x7 ;  /* 0x0000000404047c11 */ /* 0x000fc8000f8e38ff */
[----:B------:R-:W-:Y:S02]  /*0170*/  LEA R9, R9, R4, 0x2 ;  /* 0x0000000409097211 */ /* 0x000fe400078e10ff */
[----:B------:R-:W0:Y:S02]  /*0180*/  LDC.64 R4, c[0x0][0x388] ;  /* 0x0000e200ff047b82 */ /* 0x000e240000000a00 */
[----:B0-----:R-:W-:Y:S01]  /*0190*/  IMAD.WIDE R2, R7, 0x4, R4 ;  /* 0x0000000407027825 */ /* 0x001fe200078e0204 */
[----:B--2---:R-:W-:Y:S05]  /*01a0*/  STS [R9], R6 ;  /* 0x0000000609007388 */ /* 0x004fea0000000800 */
[----:B------:R-:W-:Y:S06]  /*01b0*/  BAR.SYNC.DEFER_BLOCKING 0x0 ;  /* 0x0000000000007b1d */ /* 0x000fec0000010000 */
[----:B------:R-:W0:Y:S04]  /*01c0*/  LDS R11, [R9] ;  /* 0x00000000090b7984 */ /* 0x000e280000000800 */
[----:B0-----:R-:W-:Y:S01]  /*01d0*/  STG.E desc[UR6][R2.64], R11 ;  /* 0x0000000b02007986 */ /* 0x001fe2000c101906 */
[----:B------:R-:W-:Y:S05]  /*01e0*/  EXIT ;  /* 0x000000000000794d */ /* 0x000fea0003800000 */
.L_x_1:
        /* <DEDUP_REMOVED lines=9> */
.L_x_5:


//--------------------- .text._Z9naiveGmemPiS_ii  --------------------------
	.section	.text._Z9naiveGmemPiS_ii,"ax",@progbits
	.align	128
        .global         _Z9naiveGmemPiS_ii
        .type           _Z9naiveGmemPiS_ii,@function
        .size           _Z9naiveGmemPiS_ii,(.L_x_6 - _Z9naiveGmemPiS_ii)
        .other          _Z9naiveGmemPiS_ii,@"STO_CUDA_ENTRY STV_DEFAULT"
_Z9naiveGmemPiS_ii:
.text._Z9naiveGmemPiS_ii:
        /* <DEDUP_REMOVED lines=16> */
[----:B0-----:R-:W-:Y:S02]  /*0100*/  IMAD.WIDE R2, R5, 0x4, R2 ;  /* 0x0000000405027825 */ /* 0x001fe400078e0202 */
[----:B------:R-:W0:Y:S04]  /*0110*/  LDC.64 R4, c[0x0][0x388] ;  /* 0x0000e200ff047b82 */ /* 0x000e280000000a00 */
[----:B-1----:R-:W2:Y:S01]  /*0120*/  LDG.E R3, desc[UR4][R2.64] ;  /* 0x0000000402037981 */ /* 0x002ea2000c1e1900 */
[----:B------:R-:W-:-:S04]  /*0130*/  IMAD R7, R0, UR6, R7 ;  /* 0x0000000600077c24 */ /* 0x000fc8000f8e0207 */
[----:B0-----:R-:W-:-:S05]  /*0140*/  IMAD.WIDE R4, R7, 0x4, R4 ;  /* 0x0000000407047825 */ /* 0x001fca00078e0204 */
[----:B--2---:R-:W-:Y:S01]  /*0150*/  STG.E desc[UR4][R4.64], R3 ;  /* 0x0000000304007986 */ /* 0x004fe2000c101904 */
[----:B------:R-:W-:Y:S05]  /*0160*/  EXIT ;  /* 0x000000000000794d */ /* 0x000fea0003800000 */
.L_x_2:
        /* <DEDUP_REMOVED lines=9> */
.L_x_6:


//--------------------- .text._Z7copyRowPiS_ii    --------------------------
	.section	.text._Z7copyRowPiS_ii,"ax",@progbits
	.align	128
        .global         _Z7copyRowPiS_ii
        .type           _Z7copyRowPiS_ii,@function
        .size           _Z7copyRowPiS_ii,(.L_x_7 - _Z7copyRowPiS_ii)
        .other          _Z7copyRowPiS_ii,@"STO_CUDA_ENTRY STV_DEFAULT"
_Z7copyRowPiS_ii:
.text._Z7copyRowPiS_ii:
        /* <DEDUP_REMOVED lines=15> */
[----:B------:R-:W-:-:S06]  /*00f0*/  IMAD R7, R5, UR7, R0 ;  /* 0x0000000705077c24 */ /* 0x000fcc000f8e0200 */
[----:B------:R-:W2:Y:S01]  /*0100*/  LDC.64 R4, c[0x0][0x388] ;  /* 0x0000e200ff047b82 */ /* 0x000ea20000000a00 */
[----:B0-----:R-:W-:-:S06]  /*0110*/  IMAD.WIDE R2, R7, 0x4, R2 ;  /* 0x0000000407027825 */ /* 0x001fcc00078e0202 */
[----:B-1----:R-:W3:Y:S01]  /*0120*/  LDG.E R3, desc[UR4][R2.64] ;  /* 0x0000000402037981 */ /* 0x002ee2000c1e1900 */
[----:B--2---:R-:W-:-:S05]  /*0130*/  IMAD.WIDE R4, R7, 0x4, R4 ;  /* 0x0000000407047825 */ /* 0x004fca00078e0204 */
[----:B---3--:R-:W-:Y:S01]  /*0140*/  STG.E desc[UR4][R4.64], R3 ;  /* 0x0000000304007986 */ /* 0x008fe2000c101904 */
[----:B------:R-:W-:Y:S05]  /*0150*/  EXIT ;  /* 0x000000000000794d */ /* 0x000fea0003800000 */
.L_x_3:
        /* <DEDUP_REMOVED lines=10> */
.L_x_7:


//--------------------- .nv.shared._Z12naiveSmemColPiS_ii --------------------------
	.section	.nv.shared._Z12naiveSmemColPiS_ii,"aw",@nobits
	.sectionflags	@""
	.align	4
.nv.shared._Z12naiveSmemColPiS_ii:
	.zero		3072


//--------------------- .nv.shared.reserved.0     --------------------------
	.section	.nv.shared.reserved.0,"aw",@nobits
	.weak		__nv_reservedSMEM_offset_0_alias
	.size		__nv_reservedSMEM_offset_0_alias, 0, 64
	.other		__nv_reservedSMEM_offset_0_alias,@"STO_CUDA_RESERVED_SHARED STV_DEFAULT"
__nv_reservedSMEM_offset_0_alias:
	.zero		0
	.zero		64


//--------------------- .nv.shared._Z9naiveSmemPiS_ii --------------------------
	.section	.nv.shared._Z9naiveSmemPiS_ii,"aw",@nobits
	.sectionflags	@""
	.align	4
.nv.shared._Z9naiveSmemPiS_ii:
	.zero		3072


//--------------------- .nv.constant0._Z12naiveSmemColPiS_ii --------------------------
	.section	.nv.constant0._Z12naiveSmemColPiS_ii,"a",@progbits
	.sectionflags	@""
	.align	4
.nv.constant0._Z12naiveSmemColPiS_ii:
	.zero		920


//--------------------- .nv.constant0._Z9naiveSmemPiS_ii --------------------------
	.section	.nv.constant0._Z9naiveSmemPiS_ii,"a",@progbits
	.sectionflags	@""
	.align	4
.nv.constant0._Z9naiveSmemPiS_ii:
	.zero		920


//--------------------- .nv.constant0._Z9naiveGmemPiS_ii --------------------------
	.section	.nv.constant0._Z9naiveGmemPiS_ii,"a",@progbits
	.sectionflags	@""
	.align	4
.nv.constant0._Z9naiveGmemPiS_ii:
	.zero		920


//--------------------- .nv.constant0._Z7copyRowPiS_ii --------------------------
	.section	.nv.constant0._Z7copyRowPiS_ii,"a",@progbits
	.sectionflags	@""
	.align	4
.nv.constant0._Z7copyRowPiS_ii:
	.zero		920


//--------------------- SYMBOLS --------------------------

	.type		.nv.reservedSmem.offset0,@object
	.size		.nv.reservedSmem.offset0,0x4
	.type		.nv.reservedSmem.cap,@object
	.size		.nv.reservedSmem.cap,0x4
